	.headerflags	@"EF_CUDA_TEXMODE_UNIFIED EF_CUDA_64BIT_ADDRESS EF_CUDA_SM86 EF_CUDA_VIRTUAL_SM(EF_CUDA_SM86)"
	.elftype	@"ET_EXEC"


//--------------------- .nv.info                  --------------------------
	.section	.nv.info,"",@"SHT_CUDA_INFO"
	.align	4


	//----- nvinfo : EIATTR_REGCOUNT
	.align		4
        /*0000*/ 	.byte	0x04, 0x2f
        /*0002*/ 	.short	(.L_1 - .L_0)
	.align		4
.L_0:
        /*0004*/ 	.word	index@(triton_poi_fused__to_copy_4)
        /*0008*/ 	.word	0x00000008


	//----- nvinfo : EIATTR_MIN_STACK_SIZE
	.align		4
.L_1:
        /*000c*/ 	.byte	0x04, 0x12
        /*000e*/ 	.short	(.L_3 - .L_2)
	.align		4
.L_2:
        /*0010*/ 	.word	index@(triton_poi_fused__to_copy_4)
        /*0014*/ 	.word	0x00000000


	//----- nvinfo : EIATTR_FRAME_SIZE
	.align		4
.L_3:
        /*0018*/ 	.byte	0x04, 0x11
        /*001a*/ 	.short	(.L_5 - .L_4)
	.align		4
.L_4:
        /*001c*/ 	.word	index@(triton_poi_fused__to_copy_4)
        /*0020*/ 	.word	0x00000000


	//----- nvinfo : EIATTR_MIN_STACK_SIZE
	.align		4
.L_5:
        /*0024*/ 	.byte	0x04, 0x12
        /*0026*/ 	.short	(.L_7 - .L_6)
	.align		4
.L_6:
        /*0028*/ 	.word	index@(triton_poi_fused__to_copy_4)
        /*002c*/ 	.word	0x00000000
.L_7:


//--------------------- .nv.info.triton_poi_fused__to_copy_4 --------------------------
	.section	.nv.info.triton_poi_fused__to_copy_4,"",@"SHT_CUDA_INFO"
	.sectionflags	@""
	.align	4


	//----- nvinfo : EIATTR_CUDA_API_VERSION
	.align		4
        /*0000*/ 	.byte	0x04, 0x37
        /*0002*/ 	.short	(.L_9 - .L_8)
.L_8:
        /*0004*/ 	.word	0x0000007c


	//----- nvinfo : EIATTR_SW2861232_WAR
	.align		4
.L_9:
        /*0008*/ 	.byte	0x01, 0x35
	.zero		2


	//----- nvinfo : EIATTR_PARAM_CBANK
	.align		4
        /*000c*/ 	.byte	0x04, 0x0a
        /*000e*/ 	.short	(.L_11 - .L_10)
	.align		4
.L_10:
        /*0010*/ 	.word	index@(.nv.constant0.triton_poi_fused__to_copy_4)
        /*0014*/ 	.short	0x0160
        /*0016*/ 	.short	0x0020


	//----- nvinfo : EIATTR_CBANK_PARAM_SIZE
	.align		4
.L_11:
        /*0018*/ 	.byte	0x03, 0x19
        /*001a*/ 	.short	0x0020


	//----- nvinfo : EIATTR_KPARAM_INFO
	.align		4
        /*001c*/ 	.byte	0x04, 0x17
        /*001e*/ 	.short	(.L_13 - .L_12)
.L_12:
        /*0020*/ 	.word	0x00000000
        /*0024*/ 	.short	0x0003
        /*0026*/ 	.short	0x0018
        /*0028*/ 	.byte	0x00, 0xf4, 0x21, 0x00


	//----- nvinfo : EIATTR_KPARAM_INFO
	.align		4
.L_13:
        /*002c*/ 	.byte	0x04, 0x17
        /*002e*/ 	.short	(.L_15 - .L_14)
.L_14:
        /*0030*/ 	.word	0x00000000
        /*0034*/ 	.short	0x0002
        /*0036*/ 	.short	0x0010
        /*0038*/ 	.byte	0x00, 0xf0, 0x11, 0x00


	//----- nvinfo : EIATTR_KPARAM_INFO
	.align		4
.L_15:
        /*003c*/ 	.byte	0x04, 0x17
        /*003e*/ 	.short	(.L_17 - .L_16)
.L_16:
        /*0040*/ 	.word	0x00000000
        /*0044*/ 	.short	0x0001
        /*0046*/ 	.short	0x0008
        /*0048*/ 	.byte	0x00, 0xf4, 0x21, 0x00


	//----- nvinfo : EIATTR_KPARAM_INFO
	.align		4
.L_17:
        /*004c*/ 	.byte	0x04, 0x17
        /*004e*/ 	.short	(.L_19 - .L_18)
.L_18:
        /*0050*/ 	.word	0x00000000
        /*0054*/ 	.short	0x0000
        /*0056*/ 	.short	0x0000
        /*0058*/ 	.byte	0x00, 0xf4, 0x21, 0x00


	//----- nvinfo : EIATTR_MAXREG_COUNT
	.align		4
.L_19:
        /*005c*/ 	.byte	0x03, 0x1b
        /*005e*/ 	.short	0x00ff


	//----- nvinfo : EIATTR_EXIT_INSTR_OFFSETS
	.align		4
        /*0060*/ 	.byte	0x04, 0x1c
        /*0062*/ 	.short	(.L_21 - .L_20)


	//   ....[0]....
.L_20:
        /*0064*/ 	.word	0x000000f0


	//   ....[1]....
        /*0068*/ 	.word	0x00000130


	//----- nvinfo : EIATTR_REQNTID
	.align		4
.L_21:
        /*006c*/ 	.byte	0x04, 0x10
        /*006e*/ 	.short	(.L_23 - .L_22)
.L_22:
        /*0070*/ 	.word	0x00000020
        /*0074*/ 	.word	0x00000001
        /*0078*/ 	.word	0x00000001


	//----- nvinfo : EIATTR_CRS_STACK_SIZE
	.align		4
.L_23:
        /*007c*/ 	.byte	0x04, 0x1e
        /*007e*/ 	.short	(.L_25 - .L_24)
.L_24:
        /*0080*/ 	.word	0x00000000
.L_25:


//--------------------- .nv.callgraph             --------------------------
	.section	.nv.callgraph,"",@"SHT_CUDA_CALLGRAPH"
	.align	4
	.sectionentsize	8
	.align		4
        /*0000*/ 	.word	0x00000000
	.align		4
        /*0004*/ 	.word	0xffffffff
	.align		4
        /*0008*/ 	.word	0x00000000
	.align		4
        /*000c*/ 	.word	0xfffffffe
	.align		4
        /*0010*/ 	.word	0x00000000
	.align		4
        /*0014*/ 	.word	0xfffffffd
	.align		4
        /*0018*/ 	.word	0x00000000
	.align		4
        /*001c*/ 	.word	0xfffffffc


//--------------------- .nv.rel.action            --------------------------
	.section	.nv.rel.action,"",@"SHT_CUDA_RELOCINFO"
	.align	8
	.sectionentsize	8
        /*0000*/ 	.byte	0x73, 0x00, 0x00, 0x00, 0x00, 0x00, 0x00, 0x00, 0x00, 0x00, 0x00, 0x11, 0x25, 0x00, 0x05, 0x36


//--------------------- .nv.constant0.triton_poi_fused__to_copy_4 --------------------------
	.section	.nv.constant0.triton_poi_fused__to_copy_4,"a",@progbits
	.sectionflags	@""
	.align	4
.nv.constant0.triton_poi_fused__to_copy_4:
	.zero		384


//--------------------- .text.triton_poi_fused__to_copy_4 --------------------------
	.section	.text.triton_poi_fused__to_copy_4,"ax",@progbits
	.sectioninfo	@"SHI_REGISTERS=8"
	.align	128
        .global         triton_poi_fused__to_copy_4
        .type           triton_poi_fused__to_copy_4,@function
        .size           triton_poi_fused__to_copy_4,(.L_x_3 - triton_poi_fused__to_copy_4)
        .other          triton_poi_fused__to_copy_4,@"STO_CUDA_ENTRY STV_DEFAULT"
triton_poi_fused__to_copy_4:
.text.triton_poi_fused__to_copy_4:
[----:B------:R-:W-:Y:S02]  /*0000*/  IMAD.MOV.U32 R1, RZ, RZ, c[0x0][0x28] ;  /* 0x00000a00ff017624 */ /* 0x000fe400078e00ff */
[----:B------:R-:W0:Y:S01]  /*0010*/  S2R R0, SR_TID.X ;  /* 0x0000000000007919 */ /* 0x000e220000002100 */
[----:B------:R-:W-:Y:S01]  /*0020*/  ULDC.64 UR4, c[0x0][0x118] ;  /* 0x0000460000047ab9 */ /* 0x000fe20000000a00 */
[----:B------:R-:W-:Y:S01]  /*0030*/  BSSY B0, `(.L_x_0) ;  /* 0x000000b000007945 */ /* 0x000fe20003800000 */
[----:B------:R-:W-:Y:S01]  /*0040*/  IMAD.MOV.U32 R5, RZ, RZ, 0x2 ;  /* 0x00000002ff057424 */ /* 0x000fe200078e00ff */
[----:B------:R-:W1:Y:S01]  /*0050*/  S2R R3, SR_CTAID.X ;  /* 0x0000000000037919 */ /* 0x000e620000002500 */
[----:B------:R-:W-:Y:S02]  /*0060*/  MOV R2, RZ ;  /* 0x000000ff00027202 */ /* 0x000fe40000000f00 */
[----:B0-----:R-:W-:-:S04]  /*0070*/  LOP3.LUT R0, R0, 0x1f, RZ, 0xc0, !PT ;  /* 0x0000001f00007812 */ /* 0x001fc800078ec0ff */
[----:B-1----:R-:W-:-:S04]  /*0080*/  LEA R0, R3, R0, 0x5 ;  /* 0x0000000003007211 */ /* 0x002fc800078e28ff */
[----:B------:R-:W-:-:S13]  /*0090*/  ISETP.GE.AND P0, PT, R0, 0x13, PT ;  /* 0x000000130000780c */ /* 0x000fda0003f06270 */
[----:B------:R-:W-:Y:S05]  /*00a0*/  @P0 BRA `(.L_x_1) ;  /* 0x0000003000000947 */ /* 0x000fea0003800000 */
[----:B------:R-:W-:-:S04]  /*00b0*/  IMAD.MOV.U32 R3, RZ, RZ, 0x4 ;  /* 0x00000004ff037424 */ /* 0x000fc800078e00ff */
[----:B------:R-:W-:-:S06]  /*00c0*/  IMAD.WIDE R2, R0, R3, c[0x0][0x160] ;  /* 0x0000580000027625 */ /* 0x000fcc00078e0203 */
[----:B------:R0:W5:Y:S02]  /*00d0*/  LDG.E R2, [R2.64] ;  /* 0x0000000402027981 */ /* 0x000164000c1e1900 */
.L_x_1:
[----:B------:R-:W-:Y:S05]  /*00e0*/  BSYNC B0 ;  /* 0x0000000000007941 */ /* 0x000fea0003800000 */
.L_x_0:
[----:B------:R-:W-:Y:S05]  /*00f0*/  @P0 EXIT ;  /* 0x000000000000094d */ /* 0x000fea0003800000 */
[----:B-----5:R-:W-:Y:S01]  /*0100*/  F2FP.BF16.PACK_AB R4, RZ, R2 ;  /* 0x00000002ff04723e */ /* 0x020fe200000010ff */
[----:B0-----:R-:W-:-:S05]  /*0110*/  IMAD.WIDE R2, R0, R5, c[0x0][0x168] ;  /* 0x00005a0000027625 */ /* 0x001fca00078e0205 */
[----:B------:R-:W-:Y:S01]  /*0120*/  STG.E.U16 [R2.64], R4 ;  /* 0x0000000402007986 */ /* 0x000fe2000c101504 */
[----:B------:R-:W-:Y:S05]  /*0130*/  EXIT ;  /* 0x000000000000794d */ /* 0x000fea0003800000 */
.L_x_2:
[----:B------:R-:W-:-:S00]  /*0140*/  BRA `(.L_x_2) ;  /* 0xfffffff000007947 */ /* 0x000fc0000383ffff */
[----:B------:R-:W-:-:S00]  /*0150*/  NOP ;  /* 0x0000000000007918 */ /* 0x000fc00000000000 */
        /* <DEDUP_REMOVED lines=10> */
.L_x_3:
